//
// Generated by NVIDIA NVVM Compiler
//
// Compiler Build ID: CL-36424714
// Cuda compilation tools, release 13.0, V13.0.88
// Based on NVVM 20.0.0
//

.version 9.0
.target sm_100
.address_size 64

	// .globl	_Z10foo_kernelPi

.visible .entry _Z10foo_kernelPi(
	.param .u64 .ptr .align 1 _Z10foo_kernelPi_param_0
)
{


	ret;

}


// ===== COMPILED SASS (sm_100) =====

	.target	sm_100

	.elftype	@"ET_EXEC"


//--------------------- .note.nv.tkinfo           --------------------------
	.section	.note.nv.tkinfo,"",@"SHT_NOTE"
	.sectionflags	@"SHF_NOTE_NV_TKINFO"
	.tkinfo
        /*0018*/ 	.word	0x00000002
        /*0030*/ 	.string	""
        /*0030*/ 	.string	"ptxas"
        /*0030*/ 	.string	"Cuda compilation tools, release 13.0, V13.0.88"
        /*0030*/ 	.string	"Build cuda_13.0.r13.0/compiler.36424714_0"
        /*0030*/ 	.string	"-arch sm_100 -m 64 "



//--------------------- .note.nv.cuinfo           --------------------------
	.section	.note.nv.cuinfo,"",@"SHT_NOTE"
	.sectionflags	@"SHF_NOTE_NV_CUINFO"
        /*0018*/ 	.short	0x0002
        /*001a*/ 	.short	0x0064
        /*001c*/ 	.short	0x0082
	.zero		2


//--------------------- .nv.info                  --------------------------
	.section	.nv.info,"",@"SHT_CUDA_INFO"
	.align	4


	//----- nvinfo : EIATTR_REGCOUNT
	.align		4
        /*0000*/ 	.byte	0x04, 0x2f
        /*0002*/ 	.short	(.L_1 - .L_0)
	.align		4
.L_0:
        /*0004*/ 	.word	index@(_Z10foo_kernelPi)
        /*0008*/ 	.word	0x00000004


	//----- nvinfo : EIATTR_FRAME_SIZE
	.align		4
.L_1:
        /*000c*/ 	.byte	0x04, 0x11
        /*000e*/ 	.short	(.L_3 - .L_2)
	.align		4
.L_2:
        /*0010*/ 	.word	index@(_Z10foo_kernelPi)
        /*0014*/ 	.word	0x00000000


	//----- nvinfo : EIATTR_MIN_STACK_SIZE
	.align		4
.L_3:
        /*0018*/ 	.byte	0x04, 0x12
        /*001a*/ 	.short	(.L_5 - .L_4)
	.align		4
.L_4:
        /*001c*/ 	.word	index@(_Z10foo_kernelPi)
        /*0020*/ 	.word	0x00000000
.L_5:


//--------------------- .nv.compat                --------------------------
	.section	.nv.compat,"",@"SHT_CUDA_COMPAT_INFO"
	.align	4
        /*0000*/ 	.byte	0x02, 0x09, 0x00, 0x00, 0x02, 0x02, 0x01, 0x00, 0x02, 0x05, 0x05, 0x00, 0x03, 0x07, 0x01, 0x01
        /*0010*/ 	.byte	0x02, 0x03, 0x00, 0x00, 0x02, 0x06, 0x01, 0x00, 0x04, 0x0b, 0x08, 0x00, 0x09, 0x00, 0x00, 0x00
        /*0020*/ 	.byte	0x00, 0x00, 0x00, 0x00


//--------------------- .nv.info._Z10foo_kernelPi --------------------------
	.section	.nv.info._Z10foo_kernelPi,"",@"SHT_CUDA_INFO"
	.sectionflags	@""
	.align	4


	//----- nvinfo : EIATTR_CUDA_API_VERSION
	.align		4
        /*0000*/ 	.byte	0x04, 0x37
        /*0002*/ 	.short	(.L_7 - .L_6)
.L_6:
        /*0004*/ 	.word	0x00000082


	//----- nvinfo : EIATTR_KPARAM_INFO
	.align		4
.L_7:
        /*0008*/ 	.byte	0x04, 0x17
        /*000a*/ 	.short	(.L_9 - .L_8)
.L_8:
        /*000c*/ 	.word	0x00000000
        /*0010*/ 	.short	0x0000
        /*0012*/ 	.short	0x0000
        /*0014*/ 	.byte	0x00, 0xf5, 0x21, 0x00


	//----- nvinfo : EIATTR_SPARSE_MMA_MASK
	.align		4
.L_9:
        /*0018*/ 	.byte	0x03, 0x50
        /*001a*/ 	.short	0x0000


	//----- nvinfo : EIATTR_MAXREG_COUNT
	.align		4
        /*001c*/ 	.byte	0x03, 0x1b
        /*001e*/ 	.short	0x00ff


	//----- nvinfo : EIATTR_MERCURY_ISA_VERSION
	.align		4
        /*0020*/ 	.byte	0x03, 0x5f
        /*0022*/ 	.short	0x0101


	//----- nvinfo : EIATTR_VRC_CTA_INIT_COUNT
	.align		4
        /*0024*/ 	.byte	0x02, 0x4a
	.zero		1
	.zero		1


	//----- nvinfo : EIATTR_EXIT_INSTR_OFFSETS
	.align		4
        /*0028*/ 	.byte	0x04, 0x1c
        /*002a*/ 	.short	(.L_11 - .L_10)


	//   ....[0]....
.L_10:
        /*002c*/ 	.word	0x00000010


	//----- nvinfo : EIATTR_CBANK_PARAM_SIZE
	.align		4
.L_11:
        /*0030*/ 	.byte	0x03, 0x19
        /*0032*/ 	.short	0x0008


	//----- nvinfo : EIATTR_PARAM_CBANK
	.align		4
        /*0034*/ 	.byte	0x04, 0x0a
        /*0036*/ 	.short	(.L_13 - .L_12)
	.align		4
.L_12:
        /*0038*/ 	.word	index@(.nv.constant0._Z10foo_kernelPi)
        /*003c*/ 	.short	0x0380
        /*003e*/ 	.short	0x0008


	//----- nvinfo : EIATTR_SW_WAR
	.align		4
.L_13:
        /*0040*/ 	.byte	0x04, 0x36
        /*0042*/ 	.short	(.L_15 - .L_14)
.L_14:
        /*0044*/ 	.word	0x00000008
.L_15:


//--------------------- .nv.callgraph             --------------------------
	.section	.nv.callgraph,"",@"SHT_CUDA_CALLGRAPH"
	.align	4
	.sectionentsize	8
	.align		4
        /*0000*/ 	.word	0x00000000
	.align		4
        /*0004*/ 	.word	0xffffffff
	.align		4
        /*0008*/ 	.word	0x00000000
	.align		4
        /*000c*/ 	.word	0xfffffffe
	.align		4
        /*0010*/ 	.word	0x00000000
	.align		4
        /*0014*/ 	.word	0xfffffffd
	.align		4
        /*0018*/ 	.word	0x00000000
	.align		4
        /*001c*/ 	.word	0xfffffffc


//--------------------- .text._Z10foo_kernelPi    --------------------------
	.section	.text._Z10foo_kernelPi,"ax",@progbits
	.align	128
        .global         _Z10foo_kernelPi
        .type           _Z10foo_kernelPi,@function
        .size           _Z10foo_kernelPi,(.L_x_1 - _Z10foo_kernelPi)
        .other          _Z10foo_kernelPi,@"STO_CUDA_ENTRY STV_DEFAULT"
_Z10foo_kernelPi:
.text._Z10foo_kernelPi:
[----:B------:R-:W-:Y:S01]  /*0000*/  LDC R1, c[0x0][0x37c] ;  /* 0x0000df00ff017b82 */ /* 0x000fe20000000800 */
[----:B------:R-:W-:Y:S05]  /*0010*/  EXIT ;  /* 0x000000000000794d */ /* 0x000fea0003800000 */
.L_x_0:
[----:B------:R-:W-:-:S00]  /*0020*/  BRA `(.L_x_0) ;  /* 0xfffffffc00fc7947 */ /* 0x000fc0000383ffff */
[----:B------:R-:W-:-:S00]  /*0030*/  NOP ;  /* 0x0000000000007918 */ /* 0x000fc00000000000 */
        /* <DEDUP_REMOVED lines=12> */
.L_x_1:


//--------------------- .nv.shared.reserved.0     --------------------------
	.section	.nv.shared.reserved.0,"aw",@nobits
	.weak		__nv_reservedSMEM_offset_0_alias
	.size		__nv_reservedSMEM_offset_0_alias, 0, 64
	.other		__nv_reservedSMEM_offset_0_alias,@"STO_CUDA_RESERVED_SHARED STV_DEFAULT"
__nv_reservedSMEM_offset_0_alias:
	.zero		0
	.zero		64


//--------------------- .nv.constant0._Z10foo_kernelPi --------------------------
	.section	.nv.constant0._Z10foo_kernelPi,"a",@progbits
	.sectionflags	@""
	.align	4
.nv.constant0._Z10foo_kernelPi:
	.zero		904


//--------------------- SYMBOLS --------------------------

	.type		.nv.reservedSmem.offset0,@object
	.size		.nv.reservedSmem.offset0,0x4
